	.headerflags	@"EF_CUDA_TEXMODE_UNIFIED EF_CUDA_64BIT_ADDRESS EF_CUDA_ACCELERATORS EF_CUDA_SM90 EF_CUDA_VIRTUAL_SM(EF_CUDA_SM90)"
	.elftype	@"ET_EXEC"


//--------------------- .nv.info                  --------------------------
	.section	.nv.info,"",@"SHT_CUDA_INFO"
	.align	4


	//----- nvinfo : EIATTR_REGCOUNT
	.align		4
        /*0000*/ 	.byte	0x04, 0x2f
        /*0002*/ 	.short	(.L_3 - .L_2)
	.align		4
.L_2:
        /*0004*/ 	.word	index@(triton_poi_fused__native_batch_norm_legit_no_training_relu_94)
        /*0008*/ 	.word	0x00000016


	//----- nvinfo : EIATTR_MIN_STACK_SIZE
	.align		4
.L_3:
        /*000c*/ 	.byte	0x04, 0x12
        /*000e*/ 	.short	(.L_5 - .L_4)
	.align		4
.L_4:
        /*0010*/ 	.word	index@(triton_poi_fused__native_batch_norm_legit_no_training_relu_94)
        /*0014*/ 	.word	0x00000000


	//----- nvinfo : EIATTR_FRAME_SIZE
	.align		4
.L_5:
        /*0018*/ 	.byte	0x04, 0x11
        /*001a*/ 	.short	(.L_7 - .L_6)
	.align		4
.L_6:
        /*001c*/ 	.word	index@(triton_poi_fused__native_batch_norm_legit_no_training_relu_94)
        /*0020*/ 	.word	0x00000000


	//----- nvinfo : EIATTR_MIN_STACK_SIZE
	.align		4
.L_7:
        /*0024*/ 	.byte	0x04, 0x12
        /*0026*/ 	.short	(.L_9 - .L_8)
	.align		4
.L_8:
        /*0028*/ 	.word	index@(triton_poi_fused__native_batch_norm_legit_no_training_relu_94)
        /*002c*/ 	.word	0x00000000
.L_9:


//--------------------- .nv.info.triton_poi_fused__native_batch_norm_legit_no_training_relu_94 --------------------------
	.section	.nv.info.triton_poi_fused__native_batch_norm_legit_no_training_relu_94,"",@"SHT_CUDA_INFO"
	.sectionflags	@""
	.align	4


	//----- nvinfo : EIATTR_CUDA_API_VERSION
	.align		4
        /*0000*/ 	.byte	0x04, 0x37
        /*0002*/ 	.short	(.L_11 - .L_10)
.L_10:
        /*0004*/ 	.word	0x0000007c


	//----- nvinfo : EIATTR_KPARAM_INFO
	.align		4
.L_11:
        /*0008*/ 	.byte	0x04, 0x17
        /*000a*/ 	.short	(.L_13 - .L_12)
.L_12:
        /*000c*/ 	.word	0x00000000
        /*0010*/ 	.short	0x0006
        /*0012*/ 	.short	0x0030
        /*0014*/ 	.byte	0x00, 0xf0, 0x11, 0x00


	//----- nvinfo : EIATTR_KPARAM_INFO
	.align		4
.L_13:
        /*0018*/ 	.byte	0x04, 0x17
        /*001a*/ 	.short	(.L_15 - .L_14)
.L_14:
        /*001c*/ 	.word	0x00000000
        /*0020*/ 	.short	0x0005
        /*0022*/ 	.short	0x0028
        /*0024*/ 	.byte	0x00, 0xf4, 0x21, 0x00


	//----- nvinfo : EIATTR_KPARAM_INFO
	.align		4
.L_15:
        /*0028*/ 	.byte	0x04, 0x17
        /*002a*/ 	.short	(.L_17 - .L_16)
.L_16:
        /*002c*/ 	.word	0x00000000
        /*0030*/ 	.short	0x0004
        /*0032*/ 	.short	0x0020
        /*0034*/ 	.byte	0x00, 0xf4, 0x21, 0x00


	//----- nvinfo : EIATTR_KPARAM_INFO
	.align		4
.L_17:
        /*0038*/ 	.byte	0x04, 0x17
        /*003a*/ 	.short	(.L_19 - .L_18)
.L_18:
        /*003c*/ 	.word	0x00000000
        /*0040*/ 	.short	0x0003
        /*0042*/ 	.short	0x0018
        /*0044*/ 	.byte	0x00, 0xf4, 0x21, 0x00


	//----- nvinfo : EIATTR_KPARAM_INFO
	.align		4
.L_19:
        /*0048*/ 	.byte	0x04, 0x17
        /*004a*/ 	.short	(.L_21 - .L_20)
.L_20:
        /*004c*/ 	.word	0x00000000
        /*0050*/ 	.short	0x0002
        /*0052*/ 	.short	0x0010
        /*0054*/ 	.byte	0x00, 0xf4, 0x21, 0x00


	//----- nvinfo : EIATTR_KPARAM_INFO
	.align		4
.L_21:
        /*0058*/ 	.byte	0x04, 0x17
        /*005a*/ 	.short	(.L_23 - .L_22)
.L_22:
        /*005c*/ 	.word	0x00000000
        /*0060*/ 	.short	0x0001
        /*0062*/ 	.short	0x0008
        /*0064*/ 	.byte	0x00, 0xf4, 0x21, 0x00


	//----- nvinfo : EIATTR_KPARAM_INFO
	.align		4
.L_23:
        /*0068*/ 	.byte	0x04, 0x17
        /*006a*/ 	.short	(.L_25 - .L_24)
.L_24:
        /*006c*/ 	.word	0x00000000
        /*0070*/ 	.short	0x0000
        /*0072*/ 	.short	0x0000
        /*0074*/ 	.byte	0x00, 0xf4, 0x21, 0x00


	//----- nvinfo : EIATTR_SPARSE_MMA_MASK
	.align		4
.L_25:
        /*0078*/ 	.byte	0x03, 0x50
        /*007a*/ 	.short	0x0000


	//----- nvinfo : EIATTR_MAXREG_COUNT
	.align		4
        /*007c*/ 	.byte	0x03, 0x1b
        /*007e*/ 	.short	0x00ff


	//----- nvinfo : EIATTR_EXIT_INSTR_OFFSETS
	.align		4
        /*0080*/ 	.byte	0x04, 0x1c
        /*0082*/ 	.short	(.L_27 - .L_26)


	//   ....[0]....
.L_26:
        /*0084*/ 	.word	0x000004a0


	//   ....[1]....
        /*0088*/ 	.word	0x000004c0


	//----- nvinfo : EIATTR_REQNTID
	.align		4
.L_27:
        /*008c*/ 	.byte	0x04, 0x10
        /*008e*/ 	.short	(.L_29 - .L_28)
.L_28:
        /*0090*/ 	.word	0x00000080
        /*0094*/ 	.word	0x00000001
        /*0098*/ 	.word	0x00000001


	//----- nvinfo : EIATTR_CBANK_PARAM_SIZE
	.align		4
.L_29:
        /*009c*/ 	.byte	0x03, 0x19
        /*009e*/ 	.short	0x0034


	//----- nvinfo : EIATTR_PARAM_CBANK
	.align		4
        /*00a0*/ 	.byte	0x04, 0x0a
        /*00a2*/ 	.short	(.L_31 - .L_30)
	.align		4
.L_30:
        /*00a4*/ 	.word	index@(.nv.constant0.triton_poi_fused__native_batch_norm_legit_no_training_relu_94)
        /*00a8*/ 	.short	0x0210
        /*00aa*/ 	.short	0x0034


	//----- nvinfo : EIATTR_SW_WAR
	.align		4
.L_31:
        /*00ac*/ 	.byte	0x04, 0x36
        /*00ae*/ 	.short	(.L_33 - .L_32)
.L_32:
        /*00b0*/ 	.word	0x00000008
.L_33:


//--------------------- .nv.callgraph             --------------------------
	.section	.nv.callgraph,"",@"SHT_CUDA_CALLGRAPH"
	.align	4
	.sectionentsize	8
	.align		4
        /*0000*/ 	.word	0x00000000
	.align		4
        /*0004*/ 	.word	0xffffffff
	.align		4
        /*0008*/ 	.word	0x00000000
	.align		4
        /*000c*/ 	.word	0xfffffffe
	.align		4
        /*0010*/ 	.word	0x00000000
	.align		4
        /*0014*/ 	.word	0xfffffffd
	.align		4
        /*0018*/ 	.word	0x00000000
	.align		4
        /*001c*/ 	.word	0xfffffffc


//--------------------- .nv.constant4             --------------------------
	.section	.nv.constant4,"a",@progbits
	.align	8
	.align		8
.nv.constant4:
        /*0000*/ 	.dword	_$_str
	.align		8
        /*0008*/ 	.dword	_$_str_$_2


//--------------------- .text.triton_poi_fused__native_batch_norm_legit_no_training_relu_94 --------------------------
	.section	.text.triton_poi_fused__native_batch_norm_legit_no_training_relu_94,"ax",@progbits
	.align	128
        .global         triton_poi_fused__native_batch_norm_legit_no_training_relu_94
        .type           triton_poi_fused__native_batch_norm_legit_no_training_relu_94,@function
        .size           triton_poi_fused__native_batch_norm_legit_no_training_relu_94,(.L_x_1 - triton_poi_fused__native_batch_norm_legit_no_training_relu_94)
        .other          triton_poi_fused__native_batch_norm_legit_no_training_relu_94,@"STO_CUDA_ENTRY STV_DEFAULT"
triton_poi_fused__native_batch_norm_legit_no_training_relu_94:
.text.triton_poi_fused__native_batch_norm_legit_no_training_relu_94:
[----:B------:R-:W0:Y:S01]  /*0000*/  LDC R1, c[0x0][0x28] ;  /* 0x00000a00ff017b82 */ /* 0x000e220000000800 */
[----:B------:R-:W1:Y:S01]  /*0010*/  S2R R0, SR_TID.X ;  /* 0x0000000000007919 */ /* 0x000e620000002100 */
[----:B------:R-:W-:-:S06]  /*0020*/  HFMA2.MMA R2, -RZ, RZ, 0, 0 ;  /* 0x00000000ff027435 */ /* 0x000fcc00000001ff */
[----:B------:R-:W2:Y:S01]  /*0030*/  LDC.64 R8, c[0x0][0x220] ;  /* 0x00008800ff087b82 */ /* 0x000ea20000000a00 */
[----:B------:R-:W-:Y:S01]  /*0040*/  ULDC.64 UR4, c[0x0][0x208] ;  /* 0x0000820000047ab9 */ /* 0x000fe20000000a00 */
[----:B------:R-:W3:Y:S06]  /*0050*/  S2R R5, SR_CTAID.X ;  /* 0x0000000000057919 */ /* 0x000eec0000002500 */
[----:B------:R-:W4:Y:S08]  /*0060*/  LDC.64 R14, c[0x0][0x218] ;  /* 0x00008600ff0e7b82 */ /* 0x000f300000000a00 */
[----:B------:R-:W5:Y:S08]  /*0070*/  LDC.64 R12, c[0x0][0x210] ;  /* 0x00008400ff0c7b82 */ /* 0x000f700000000a00 */
[----:B------:R-:W4:Y:S01]  /*0080*/  LDC.64 R16, c[0x0][0x228] ;  /* 0x00008a00ff107b82 */ /* 0x000f220000000a00 */
[----:B-1----:R-:W-:-:S07]  /*0090*/  SHF.L.U32 R0, R0, 0x1, RZ ;  /* 0x0000000100007819 */ /* 0x002fce00000006ff */
[----:B------:R-:W1:Y:S01]  /*00a0*/  LDC.64 R18, c[0x0][0x230] ;  /* 0x00008c00ff127b82 */ /* 0x000e620000000a00 */
[----:B---3--:R-:W-:Y:S02]  /*00b0*/  SHF.R.S32.HI R3, RZ, 0x17, R5 ;  /* 0x00000017ff037819 */ /* 0x008fe40000011405 */
[----:B------:R-:W-:Y:S02]  /*00c0*/  LOP3.LUT R0, R0, 0xfe, RZ, 0xc0, !PT ;  /* 0x000000fe00007812 */ /* 0x000fe400078ec0ff */
[----:B------:R-:W-:Y:S02]  /*00d0*/  SGXT R3, R3, 0x1 ;  /* 0x000000010303781a */ /* 0x000fe40000000200 */
[----:B------:R-:W-:-:S04]  /*00e0*/  LEA R0, R5, R0, 0x8 ;  /* 0x0000000005007211 */ /* 0x000fc800078e40ff */
[----:B------:R-:W-:Y:S02]  /*00f0*/  LEA.HI R3, R3, R0, RZ, 0x2 ;  /* 0x0000000003037211 */ /* 0x000fe400078f10ff */
[----:B------:R-:W-:Y:S02]  /*0100*/  ISETP.GE.AND P0, PT, R0, 0x3c00, PT ;  /* 0x00003c000000780c */ /* 0x000fe40003f06270 */
[----:B------:R-:W-:-:S05]  /*0110*/  SHF.R.S32.HI R3, RZ, 0x2, R3 ;  /* 0x00000002ff037819 */ /* 0x000fca0000011403 */
[----:B------:R-:W-:-:S05]  /*0120*/  IMAD.HI R2, R3, -0x77777777, R2 ;  /* 0x8888888903027827 */ /* 0x000fca00078e0202 */
[----:B------:R-:W-:-:S04]  /*0130*/  SHF.R.U32.HI R5, RZ, 0x1f, R2 ;  /* 0x0000001fff057819 */ /* 0x000fc80000011602 */
[----:B------:R-:W-:-:S05]  /*0140*/  LEA.HI.SX32 R5, R2, R5, 0x17 ;  /* 0x0000000502057211 */ /* 0x000fca00078fbaff */
[----:B------:R-:W-:Y:S01]  /*0150*/  IMAD R11, R5, -0x3c0, R3 ;  /* 0xfffffc40050b7824 */ /* 0x000fe200078e0203 */
[----:B------:R-:W-:-:S03]  /*0160*/  CS2R R4, SRZ ;  /* 0x0000000000047805 */ /* 0x000fc6000001ff00 */
[----:B--2---:R-:W-:-:S05]  /*0170*/  IMAD.WIDE R8, R11, 0x4, R8 ;  /* 0x000000040b087825 */ /* 0x004fca00078e0208 */
[----:B------:R-:W2:Y:S04]  /*0180*/  @!P0 LDG.E.EL R4, desc[UR4][R8.64] ;  /* 0x0000000408048981 */ /* 0x000ea8000c2e1900 */
[----:B------:R3:W2:Y:S01]  /*0190*/  @!P0 LDG.E.EL R5, desc[UR4][R8.64] ;  /* 0x0000000408058981 */ /* 0x0006a2000c2e1900 */
[----:B------:R-:W-:Y:S02]  /*01a0*/  CS2R R6, SRZ ;  /* 0x0000000000067805 */ /* 0x000fe4000001ff00 */
[----:B------:R-:W-:Y:S01]  /*01b0*/  CS2R R2, SRZ ;  /* 0x0000000000027805 */ /* 0x000fe2000001ff00 */
[----:B----4-:R-:W-:-:S04]  /*01c0*/  IMAD.WIDE R14, R11, 0x4, R14 ;  /* 0x000000040b0e7825 */ /* 0x010fc800078e020e */
[----:B-----5:R-:W-:Y:S01]  /*01d0*/  IMAD.WIDE R12, R0, 0x4, R12 ;  /* 0x00000004000c7825 */ /* 0x020fe200078e020c */
[----:B------:R-:W4:Y:S01]  /*01e0*/  @!P0 LDG.E.EL R7, desc[UR4][R14.64] ;  /* 0x000000040e078981 */ /* 0x000f22000c2e1900 */
[----:B---3--:R-:W-:Y:S02]  /*01f0*/  CS2R R8, SRZ ;  /* 0x0000000000087805 */ /* 0x008fe4000001ff00 */
[C---:B0-----:R-:W-:Y:S01]  /*0200*/  IMAD.WIDE R16, R11.reuse, 0x4, R16 ;  /* 0x000000040b107825 */ /* 0x041fe200078e0210 */
[----:B------:R0:W3:Y:S03]  /*0210*/  @!P0 LDG.E.EL R6, desc[UR4][R14.64] ;  /* 0x000000040e068981 */ /* 0x0000e6000c2e1900 */
[----:B-1----:R-:W-:Y:S01]  /*0220*/  IMAD.WIDE R18, R11, 0x4, R18 ;  /* 0x000000040b127825 */ /* 0x002fe200078e0212 */
[----:B------:R1:W4:Y:S01]  /*0230*/  @!P0 LDG.E.64 R2, desc[UR4][R12.64] ;  /* 0x000000040c028981 */ /* 0x000322000c1e1b00 */
[----:B------:R-:W-:-:S03]  /*0240*/  CS2R R10, SRZ ;  /* 0x00000000000a7805 */ /* 0x000fc6000001ff00 */
[----:B------:R-:W5:Y:S04]  /*0250*/  @!P0 LDG.E.EL R9, desc[UR4][R18.64] ;  /* 0x0000000412098981 */ /* 0x000f68000c2e1900 */
[----:B------:R-:W5:Y:S04]  /*0260*/  @!P0 LDG.E.EL R10, desc[UR4][R16.64] ;  /* 0x00000004100a8981 */ /* 0x000f68000c2e1900 */
[----:B------:R-:W3:Y:S04]  /*0270*/  @!P0 LDG.E.EL R11, desc[UR4][R16.64] ;  /* 0x00000004100b8981 */ /* 0x000ee8000c2e1900 */
[----:B------:R-:W3:Y:S01]  /*0280*/  @!P0 LDG.E.EL R8, desc[UR4][R18.64] ;  /* 0x0000000412088981 */ /* 0x000ee2000c2e1900 */
[----:B0-----:R-:W-:Y:S01]  /*0290*/  MOV R14, 0x3e800000 ;  /* 0x3e800000000e7802 */ /* 0x001fe20000000f00 */
[----:B--2---:R-:W-:Y:S01]  /*02a0*/  FADD R4, R4, 9.9999997473787516356e-06 ;  /* 0x3727c5ac04047421 */ /* 0x004fe20000000000 */
[----:B------:R-:W-:-:S03]  /*02b0*/  FADD R5, R5, 9.9999997473787516356e-06 ;  /* 0x3727c5ac05057421 */ /* 0x000fc60000000000 */
[----:B-1----:R-:W0:Y:S08]  /*02c0*/  MUFU.SQRT R12, R4 ;  /* 0x00000004000c7308 */ /* 0x002e300000002000 */
[----:B------:R1:W2:Y:S01]  /*02d0*/  MUFU.SQRT R13, R5 ;  /* 0x00000005000d7308 */ /* 0x0002a20000002000 */
[C---:B0-----:R-:W-:Y:S02]  /*02e0*/  FSETP.GT.AND P1, PT, R12.reuse, 8.50705917302346158658e+37, PT ;  /* 0x7e8000000c00780b */ /* 0x041fe40003f24000 */
[----:B------:R-:W-:Y:S01]  /*02f0*/  FSETP.GEU.AND P3, PT, R12, 1.175494350822287508e-38, PT ;  /* 0x008000000c00780b */ /* 0x000fe20003f6e000 */
[----:B-1----:R-:W0:Y:S01]  /*0300*/  LDC.64 R4, c[0x0][0x238] ;  /* 0x00008e00ff047b82 */ /* 0x002e220000000a00 */
[----:B--2---:R-:W-:-:S02]  /*0310*/  FSETP.GT.AND P2, PT, R13, 8.50705917302346158658e+37, PT ;  /* 0x7e8000000d00780b */ /* 0x004fc40003f44000 */
[----:B------:R-:W-:-:S07]  /*0320*/  FSETP.GEU.AND P4, PT, R13, 1.175494350822287508e-38, PT ;  /* 0x008000000d00780b */ /* 0x000fce0003f8e000 */
[----:B------:R-:W-:-:S04]  /*0330*/  @P1 FMUL R12, R12, 0.25 ;  /* 0x3e8000000c0c1820 */ /* 0x000fc80000400000 */
[----:B------:R-:W-:Y:S01]  /*0340*/  @!P3 FMUL R12, R12, 16777216 ;  /* 0x4b8000000c0cb820 */ /* 0x000fe20000400000 */
[----:B------:R-:W-:-:S04]  /*0350*/  @P2 FMUL R13, R13, 0.25 ;  /* 0x3e8000000d0d2820 */ /* 0x000fc80000400000 */
[----:B------:R-:W-:Y:S01]  /*0360*/  @!P4 FMUL R13, R13, 16777216 ;  /* 0x4b8000000d0dc820 */ /* 0x000fe20000400000 */
[----:B------:R-:W1:Y:S01]  /*0370*/  MUFU.RCP R12, R12 ;  /* 0x0000000c000c7308 */ /* 0x000e620000001000 */
[----:B------:R-:W-:-:S07]  /*0380*/  FSEL R15, R14, 1, P1 ;  /* 0x3f8000000e0f7808 */ /* 0x000fce0000800000 */
[----:B------:R-:W2:Y:S01]  /*0390*/  MUFU.RCP R13, R13 ;  /* 0x0000000d000d7308 */ /* 0x000ea20000001000 */
[----:B------:R-:W-:Y:S01]  /*03a0*/  FSEL R14, R14, 1, P2 ;  /* 0x3f8000000e0e7808 */ /* 0x000fe20001000000 */
[----:B------:R-:W-:-:S04]  /*03b0*/  @!P3 FMUL R15, R15, 16777216 ;  /* 0x4b8000000f0fb820 */ /* 0x000fc80000400000 */
[----:B------:R-:W-:Y:S01]  /*03c0*/  @!P4 FMUL R14, R14, 16777216 ;  /* 0x4b8000000e0ec820 */ /* 0x000fe20000400000 */
[----:B----4-:R-:W-:Y:S01]  /*03d0*/  FADD R2, -R7, R2 ;  /* 0x0000000207027221 */ /* 0x010fe20000000100 */
[----:B---3--:R-:W-:Y:S01]  /*03e0*/  FADD R3, -R6, R3 ;  /* 0x0000000306037221 */ /* 0x008fe20000000100 */
[----:B-1----:R-:W-:Y:S01]  /*03f0*/  FMUL R15, R12, R15 ;  /* 0x0000000f0c0f7220 */ /* 0x002fe20000400000 */
[----:B--2---:R-:W-:-:S03]  /*0400*/  FMUL R14, R13, R14 ;  /* 0x0000000e0d0e7220 */ /* 0x004fc60000400000 */
[----:B------:R-:W-:Y:S01]  /*0410*/  FMUL R2, R2, R15 ;  /* 0x0000000f02027220 */ /* 0x000fe20000400000 */
[----:B------:R-:W-:-:S03]  /*0420*/  FMUL R3, R3, R14 ;  /* 0x0000000e03037220 */ /* 0x000fc60000400000 */
[----:B-----5:R-:W-:Y:S01]  /*0430*/  FFMA R2, R2, R10, R9 ;  /* 0x0000000a02027223 */ /* 0x020fe20000000009 */
[----:B------:R-:W-:-:S04]  /*0440*/  FFMA R3, R3, R11, R8 ;  /* 0x0000000b03037223 */ /* 0x000fc80000000008 */
[----:B------:R-:W-:Y:S02]  /*0450*/  FSETP.GEU.AND P1, PT, R2, RZ, PT ;  /* 0x000000ff0200720b */ /* 0x000fe40003f2e000 */
[C---:B------:R-:W-:Y:S01]  /*0460*/  FSETP.GEU.AND P2, PT, R3.reuse, RZ, PT ;  /* 0x000000ff0300720b */ /* 0x040fe20003f4e000 */
[----:B0-----:R-:W-:Y:S01]  /*0470*/  IMAD.WIDE R4, R0, 0x4, R4 ;  /* 0x0000000400047825 */ /* 0x001fe200078e0204 */
[----:B------:R-:W-:Y:S02]  /*0480*/  FSEL R2, R2, RZ, P1 ;  /* 0x000000ff02027208 */ /* 0x000fe40000800000 */
[----:B------:R-:W-:Y:S01]  /*0490*/  FSEL R3, R3, RZ, P2 ;  /* 0x000000ff03037208 */ /* 0x000fe20001000000 */
[----:B------:R-:W-:Y:S08]  /*04a0*/  @P0 EXIT ;  /* 0x000000000000094d */ /* 0x000ff00003800000 */
[----:B------:R-:W-:Y:S01]  /*04b0*/  STG.E.64 desc[UR4][R4.64], R2 ;  /* 0x0000000204007986 */ /* 0x000fe2000c101b04 */
[----:B------:R-:W-:Y:S05]  /*04c0*/  EXIT ;  /* 0x000000000000794d */ /* 0x000fea0003800000 */
.L_x_0:
[----:B------:R-:W-:-:S00]  /*04d0*/  BRA `(.L_x_0) ;  /* 0xfffffffc00fc7947 */ /* 0x000fc0000383ffff */
[----:B------:R-:W-:-:S00]  /*04e0*/  NOP ;  /* 0x0000000000007918 */ /* 0x000fc00000000000 */
        /* <DEDUP_REMOVED lines=9> */
.L_x_1:


//--------------------- .nv.global.init           --------------------------
	.section	.nv.global.init,"aw",@progbits
.nv.global.init:
	.type		_$_str,@object
	.size		_$_str,(_$_str_$_2 - _$_str)
_$_str:
        /*0000*/ 	.byte	0x5f, 0x5f, 0x43, 0x55, 0x44, 0x41, 0x5f, 0x46, 0x54, 0x5a, 0x00
	.type		_$_str_$_2,@object
	.size		_$_str_$_2,(.L_1 - _$_str_$_2)
_$_str_$_2:
        /*000b*/ 	.byte	0x5f, 0x5f, 0x43, 0x55, 0x44, 0x41, 0x5f, 0x50, 0x52, 0x45, 0x43, 0x5f, 0x53, 0x51, 0x52, 0x54
        /*001b*/ 	.byte	0x00
.L_1:


//--------------------- .nv.constant0.triton_poi_fused__native_batch_norm_legit_no_training_relu_94 --------------------------
	.section	.nv.constant0.triton_poi_fused__native_batch_norm_legit_no_training_relu_94,"a",@progbits
	.sectionflags	@""
	.align	4
.nv.constant0.triton_poi_fused__native_batch_norm_legit_no_training_relu_94:
	.zero		580
